//
// Generated by NVIDIA NVVM Compiler
//
// Compiler Build ID: CL-36424714
// Cuda compilation tools, release 13.0, V13.0.88
// Based on NVVM 20.0.0
//

.version 9.0
.target sm_100
.address_size 64

	// .globl	_Z15cleaning_kernelPiS_iiPKiidddd

.visible .entry _Z15cleaning_kernelPiS_iiPKiidddd(
	.param .u64 .ptr .align 1 _Z15cleaning_kernelPiS_iiPKiidddd_param_0,
	.param .u64 .ptr .align 1 _Z15cleaning_kernelPiS_iiPKiidddd_param_1,
	.param .u32 _Z15cleaning_kernelPiS_iiPKiidddd_param_2,
	.param .u32 _Z15cleaning_kernelPiS_iiPKiidddd_param_3,
	.param .u64 .ptr .align 1 _Z15cleaning_kernelPiS_iiPKiidddd_param_4,
	.param .u32 _Z15cleaning_kernelPiS_iiPKiidddd_param_5,
	.param .f64 _Z15cleaning_kernelPiS_iiPKiidddd_param_6,
	.param .f64 _Z15cleaning_kernelPiS_iiPKiidddd_param_7,
	.param .f64 _Z15cleaning_kernelPiS_iiPKiidddd_param_8,
	.param .f64 _Z15cleaning_kernelPiS_iiPKiidddd_param_9
)
{
	.reg .pred 	%p<14>;
	.reg .b32 	%r<19>;
	.reg .b64 	%rd<16>;
	.reg .b64 	%fd<31>;

	ld.param.u64 	%rd1, [_Z15cleaning_kernelPiS_iiPKiidddd_param_0];
	ld.param.u64 	%rd2, [_Z15cleaning_kernelPiS_iiPKiidddd_param_1];
	ld.param.u32 	%r6, [_Z15cleaning_kernelPiS_iiPKiidddd_param_2];
	ld.param.u32 	%r7, [_Z15cleaning_kernelPiS_iiPKiidddd_param_3];
	ld.param.u64 	%rd3, [_Z15cleaning_kernelPiS_iiPKiidddd_param_4];
	ld.param.u32 	%r8, [_Z15cleaning_kernelPiS_iiPKiidddd_param_5];
	ld.param.f64 	%fd4, [_Z15cleaning_kernelPiS_iiPKiidddd_param_6];
	ld.param.f64 	%fd5, [_Z15cleaning_kernelPiS_iiPKiidddd_param_7];
	ld.param.f64 	%fd6, [_Z15cleaning_kernelPiS_iiPKiidddd_param_8];
	ld.param.f64 	%fd7, [_Z15cleaning_kernelPiS_iiPKiidddd_param_9];
	mov.u32 	%r9, %ctaid.x;
	mov.u32 	%r10, %ntid.x;
	mov.u32 	%r11, %tid.x;
	mad.lo.s32 	%r1, %r9, %r10, %r11;
	add.f64 	%fd1, %fd4, %fd4;
	mul.f64 	%fd2, %fd5, 0d3FE0000000000000;
	div.rn.f64 	%fd8, %fd1, %fd2;
	add.f64 	%fd9, %fd8, 0d3FF0000000000000;
	cvt.rzi.s32.f64 	%r12, %fd9;
	setp.ge.s32 	%p1, %r1, %r12;
	@%p1 bra 	$L__BB0_5;
	cvt.rn.f64.s32 	%fd10, %r1;
	mul.f64 	%fd11, %fd2, %fd10;
	sub.f64 	%fd3, %fd11, %fd4;
	fma.rn.f64 	%fd12, %fd6, %fd3, %fd4;
	fma.rn.f64 	%fd13, %fd7, %fd3, %fd4;
	div.rn.f64 	%fd14, %fd12, %fd5;
	mov.f64 	%fd15, 0d3FE0000000000000;
	copysign.f64 	%fd16, %fd14, %fd15;
	add.rz.f64 	%fd17, %fd14, %fd16;
	cvt.rzi.f64.f64 	%fd18, %fd17;
	cvt.rzi.s64.f64 	%rd4, %fd18;
	cvt.u32.u64 	%r2, %rd4;
	div.rn.f64 	%fd19, %fd13, %fd5;
	copysign.f64 	%fd20, %fd19, %fd15;
	add.rz.f64 	%fd21, %fd19, %fd20;
	cvt.rzi.f64.f64 	%fd22, %fd21;
	cvt.rzi.s64.f64 	%rd5, %fd22;
	cvt.u32.u64 	%r3, %rd5;
	setp.gt.s32 	%p2, %r2, -1;
	setp.gt.s32 	%p3, %r6, %r2;
	and.pred  	%p4, %p2, %p3;
	setp.gt.s32 	%p5, %r3, -1;
	setp.gt.s32 	%p6, %r7, %r3;
	and.pred  	%p7, %p5, %p6;
	and.pred  	%p9, %p4, %p7;
	not.pred 	%p10, %p9;
	@%p10 bra 	$L__BB0_5;
	mad.lo.s32 	%r4, %r7, %r2, %r3;
	cvta.to.global.u64 	%rd6, %rd2;
	mul.wide.s32 	%rd7, %r4, 4;
	add.s64 	%rd8, %rd6, %rd7;
	atom.global.exch.b32 	%r13, [%rd8], 1;
	setp.ne.s32 	%p11, %r13, 0;
	@%p11 bra 	$L__BB0_5;
	add.f64 	%fd23, %fd4, %fd3;
	div.rn.f64 	%fd24, %fd23, %fd1;
	cvt.rn.f64.s32 	%fd25, %r8;
	mul.f64 	%fd26, %fd24, %fd25;
	mov.f64 	%fd27, 0d3FE0000000000000;
	copysign.f64 	%fd28, %fd26, %fd27;
	add.rz.f64 	%fd29, %fd26, %fd28;
	cvt.rzi.f64.f64 	%fd30, %fd29;
	cvt.rzi.s64.f64 	%rd9, %fd30;
	cvt.u32.u64 	%r14, %rd9;
	max.s32 	%r15, %r14, 0;
	setp.lt.s32 	%p12, %r15, %r8;
	add.s32 	%r16, %r8, -1;
	selp.b32 	%r17, %r15, %r16, %p12;
	cvta.to.global.u64 	%rd10, %rd3;
	mul.wide.s32 	%rd11, %r17, 4;
	add.s64 	%rd12, %rd10, %rd11;
	ld.global.u32 	%r5, [%rd12];
	setp.lt.s32 	%p13, %r5, 1;
	@%p13 bra 	$L__BB0_5;
	cvta.to.global.u64 	%rd13, %rd1;
	add.s64 	%rd15, %rd13, %rd7;
	atom.global.add.u32 	%r18, [%rd15], %r5;
$L__BB0_5:
	ret;

}


// ===== COMPILED SASS (sm_100) =====

	.target	sm_100

	.elftype	@"ET_EXEC"


//--------------------- .note.nv.tkinfo           --------------------------
	.section	.note.nv.tkinfo,"",@"SHT_NOTE"
	.sectionflags	@"SHF_NOTE_NV_TKINFO"
	.tkinfo
        /*0018*/ 	.word	0x00000002
        /*0030*/ 	.string	""
        /*0030*/ 	.string	"ptxas"
        /*0030*/ 	.string	"Cuda compilation tools, release 13.0, V13.0.88"
        /*0030*/ 	.string	"Build cuda_13.0.r13.0/compiler.36424714_0"
        /*0030*/ 	.string	"-arch sm_100 -m 64 "



//--------------------- .note.nv.cuinfo           --------------------------
	.section	.note.nv.cuinfo,"",@"SHT_NOTE"
	.sectionflags	@"SHF_NOTE_NV_CUINFO"
        /*0018*/ 	.short	0x0002
        /*001a*/ 	.short	0x0064
        /*001c*/ 	.short	0x0082
	.zero		2


//--------------------- .nv.info                  --------------------------
	.section	.nv.info,"",@"SHT_CUDA_INFO"
	.align	4


	//----- nvinfo : EIATTR_REGCOUNT
	.align		4
        /*0000*/ 	.byte	0x04, 0x2f
        /*0002*/ 	.short	(.L_1 - .L_0)
	.align		4
.L_0:
        /*0004*/ 	.word	index@(_Z15cleaning_kernelPiS_iiPKiidddd)
        /*0008*/ 	.word	0x00000020


	//----- nvinfo : EIATTR_FRAME_SIZE
	.align		4
.L_1:
        /*000c*/ 	.byte	0x04, 0x11
        /*000e*/ 	.short	(.L_3 - .L_2)
	.align		4
.L_2:
        /*0010*/ 	.word	index@($__internal_0_$__cuda_sm20_div_rn_f64_full)
        /*0014*/ 	.word	0x00000000


	//----- nvinfo : EIATTR_FRAME_SIZE
	.align		4
.L_3:
        /*0018*/ 	.byte	0x04, 0x11
        /*001a*/ 	.short	(.L_5 - .L_4)
	.align		4
.L_4:
        /*001c*/ 	.word	index@(_Z15cleaning_kernelPiS_iiPKiidddd)
        /*0020*/ 	.word	0x00000000


	//----- nvinfo : EIATTR_MIN_STACK_SIZE
	.align		4
.L_5:
        /*0024*/ 	.byte	0x04, 0x12
        /*0026*/ 	.short	(.L_7 - .L_6)
	.align		4
.L_6:
        /*0028*/ 	.word	index@(_Z15cleaning_kernelPiS_iiPKiidddd)
        /*002c*/ 	.word	0x00000000
.L_7:


//--------------------- .nv.compat                --------------------------
	.section	.nv.compat,"",@"SHT_CUDA_COMPAT_INFO"
	.align	4
        /*0000*/ 	.byte	0x02, 0x09, 0x00, 0x00, 0x02, 0x02, 0x01, 0x00, 0x02, 0x05, 0x05, 0x00, 0x03, 0x07, 0x01, 0x01
        /*0010*/ 	.byte	0x02, 0x03, 0x00, 0x00, 0x02, 0x06, 0x01, 0x00, 0x04, 0x0b, 0x08, 0x00, 0x01, 0x00, 0x00, 0x00
        /*0020*/ 	.byte	0x00, 0x00, 0x00, 0x00


//--------------------- .nv.info._Z15cleaning_kernelPiS_iiPKiidddd --------------------------
	.section	.nv.info._Z15cleaning_kernelPiS_iiPKiidddd,"",@"SHT_CUDA_INFO"
	.sectionflags	@""
	.align	4


	//----- nvinfo : EIATTR_CUDA_API_VERSION
	.align		4
        /*0000*/ 	.byte	0x04, 0x37
        /*0002*/ 	.short	(.L_9 - .L_8)
.L_8:
        /*0004*/ 	.word	0x00000082


	//----- nvinfo : EIATTR_KPARAM_INFO
	.align		4
.L_9:
        /*0008*/ 	.byte	0x04, 0x17
        /*000a*/ 	.short	(.L_11 - .L_10)
.L_10:
        /*000c*/ 	.word	0x00000000
        /*0010*/ 	.short	0x0009
        /*0012*/ 	.short	0x0040
        /*0014*/ 	.byte	0x00, 0xf0, 0x21, 0x00


	//----- nvinfo : EIATTR_KPARAM_INFO
	.align		4
.L_11:
        /*0018*/ 	.byte	0x04, 0x17
        /*001a*/ 	.short	(.L_13 - .L_12)
.L_12:
        /*001c*/ 	.word	0x00000000
        /*0020*/ 	.short	0x0008
        /*0022*/ 	.short	0x0038
        /*0024*/ 	.byte	0x00, 0xf0, 0x21, 0x00


	//----- nvinfo : EIATTR_KPARAM_INFO
	.align		4
.L_13:
        /*0028*/ 	.byte	0x04, 0x17
        /*002a*/ 	.short	(.L_15 - .L_14)
.L_14:
        /*002c*/ 	.word	0x00000000
        /*0030*/ 	.short	0x0007
        /*0032*/ 	.short	0x0030
        /*0034*/ 	.byte	0x00, 0xf0, 0x21, 0x00


	//----- nvinfo : EIATTR_KPARAM_INFO
	.align		4
.L_15:
        /*0038*/ 	.byte	0x04, 0x17
        /*003a*/ 	.short	(.L_17 - .L_16)
.L_16:
        /*003c*/ 	.word	0x00000000
        /*0040*/ 	.short	0x0006
        /*0042*/ 	.short	0x0028
        /*0044*/ 	.byte	0x00, 0xf0, 0x21, 0x00


	//----- nvinfo : EIATTR_KPARAM_INFO
	.align		4
.L_17:
        /*0048*/ 	.byte	0x04, 0x17
        /*004a*/ 	.short	(.L_19 - .L_18)
.L_18:
        /*004c*/ 	.word	0x00000000
        /*0050*/ 	.short	0x0005
        /*0052*/ 	.short	0x0020
        /*0054*/ 	.byte	0x00, 0xf0, 0x11, 0x00


	//----- nvinfo : EIATTR_KPARAM_INFO
	.align		4
.L_19:
        /*0058*/ 	.byte	0x04, 0x17
        /*005a*/ 	.short	(.L_21 - .L_20)
.L_20:
        /*005c*/ 	.word	0x00000000
        /*0060*/ 	.short	0x0004
        /*0062*/ 	.short	0x0018
        /*0064*/ 	.byte	0x00, 0xf5, 0x21, 0x00


	//----- nvinfo : EIATTR_KPARAM_INFO
	.align		4
.L_21:
        /*0068*/ 	.byte	0x04, 0x17
        /*006a*/ 	.short	(.L_23 - .L_22)
.L_22:
        /*006c*/ 	.word	0x00000000
        /*0070*/ 	.short	0x0003
        /*0072*/ 	.short	0x0014
        /*0074*/ 	.byte	0x00, 0xf0, 0x11, 0x00


	//----- nvinfo : EIATTR_KPARAM_INFO
	.align		4
.L_23:
        /*0078*/ 	.byte	0x04, 0x17
        /*007a*/ 	.short	(.L_25 - .L_24)
.L_24:
        /*007c*/ 	.word	0x00000000
        /*0080*/ 	.short	0x0002
        /*0082*/ 	.short	0x0010
        /*0084*/ 	.byte	0x00, 0xf0, 0x11, 0x00


	//----- nvinfo : EIATTR_KPARAM_INFO
	.align		4
.L_25:
        /*0088*/ 	.byte	0x04, 0x17
        /*008a*/ 	.short	(.L_27 - .L_26)
.L_26:
        /*008c*/ 	.word	0x00000000
        /*0090*/ 	.short	0x0001
        /*0092*/ 	.short	0x0008
        /*0094*/ 	.byte	0x00, 0xf5, 0x21, 0x00


	//----- nvinfo : EIATTR_KPARAM_INFO
	.align		4
.L_27:
        /*0098*/ 	.byte	0x04, 0x17
        /*009a*/ 	.short	(.L_29 - .L_28)
.L_28:
        /*009c*/ 	.word	0x00000000
        /*00a0*/ 	.short	0x0000
        /*00a2*/ 	.short	0x0000
        /*00a4*/ 	.byte	0x00, 0xf5, 0x21, 0x00


	//----- nvinfo : EIATTR_SPARSE_MMA_MASK
	.align		4
.L_29:
        /*00a8*/ 	.byte	0x03, 0x50
        /*00aa*/ 	.short	0x0000


	//----- nvinfo : EIATTR_MAXREG_COUNT
	.align		4
        /*00ac*/ 	.byte	0x03, 0x1b
        /*00ae*/ 	.short	0x00ff


	//----- nvinfo : EIATTR_MERCURY_ISA_VERSION
	.align		4
        /*00b0*/ 	.byte	0x03, 0x5f
        /*00b2*/ 	.short	0x0101


	//----- nvinfo : EIATTR_VRC_CTA_INIT_COUNT
	.align		4
        /*00b4*/ 	.byte	0x02, 0x4a
	.zero		1
	.zero		1


	//----- nvinfo : EIATTR_EXIT_INSTR_OFFSETS
	.align		4
        /*00b8*/ 	.byte	0x04, 0x1c
        /*00ba*/ 	.short	(.L_31 - .L_30)


	//   ....[0]....
.L_30:
        /*00bc*/ 	.word	0x00000220


	//   ....[1]....
        /*00c0*/ 	.word	0x000006f0


	//   ....[2]....
        /*00c4*/ 	.word	0x00000770


	//   ....[3]....
        /*00c8*/ 	.word	0x00000a10


	//   ....[4]....
        /*00cc*/ 	.word	0x00000a50


	//----- nvinfo : EIATTR_CRS_STACK_SIZE
	.align		4
.L_31:
        /*00d0*/ 	.byte	0x04, 0x1e
        /*00d2*/ 	.short	(.L_33 - .L_32)
.L_32:
        /*00d4*/ 	.word	0x00000000


	//----- nvinfo : EIATTR_CBANK_PARAM_SIZE
	.align		4
.L_33:
        /*00d8*/ 	.byte	0x03, 0x19
        /*00da*/ 	.short	0x0048


	//----- nvinfo : EIATTR_PARAM_CBANK
	.align		4
        /*00dc*/ 	.byte	0x04, 0x0a
        /*00de*/ 	.short	(.L_35 - .L_34)
	.align		4
.L_34:
        /*00e0*/ 	.word	index@(.nv.constant0._Z15cleaning_kernelPiS_iiPKiidddd)
        /*00e4*/ 	.short	0x0380
        /*00e6*/ 	.short	0x0048


	//----- nvinfo : EIATTR_SW_WAR
	.align		4
.L_35:
        /*00e8*/ 	.byte	0x04, 0x36
        /*00ea*/ 	.short	(.L_37 - .L_36)
.L_36:
        /*00ec*/ 	.word	0x00000008
.L_37:


//--------------------- .nv.callgraph             --------------------------
	.section	.nv.callgraph,"",@"SHT_CUDA_CALLGRAPH"
	.align	4
	.sectionentsize	8
	.align		4
        /*0000*/ 	.word	0x00000000
	.align		4
        /*0004*/ 	.word	0xffffffff
	.align		4
        /*0008*/ 	.word	0x00000000
	.align		4
        /*000c*/ 	.word	0xfffffffe
	.align		4
        /*0010*/ 	.word	0x00000000
	.align		4
        /*0014*/ 	.word	0xfffffffd
	.align		4
        /*0018*/ 	.word	0x00000000
	.align		4
        /*001c*/ 	.word	0xfffffffc


//--------------------- .text._Z15cleaning_kernelPiS_iiPKiidddd --------------------------
	.section	.text._Z15cleaning_kernelPiS_iiPKiidddd,"ax",@progbits
	.align	128
        .global         _Z15cleaning_kernelPiS_iiPKiidddd
        .type           _Z15cleaning_kernelPiS_iiPKiidddd,@function
        .size           _Z15cleaning_kernelPiS_iiPKiidddd,(.L_x_13 - _Z15cleaning_kernelPiS_iiPKiidddd)
        .other          _Z15cleaning_kernelPiS_iiPKiidddd,@"STO_CUDA_ENTRY STV_DEFAULT"
_Z15cleaning_kernelPiS_iiPKiidddd:
.text._Z15cleaning_kernelPiS_iiPKiidddd:
[----:B------:R-:W-:Y:S08]  /*0000*/  LDC R1, c[0x0][0x37c] ;  /* 0x0000df00ff017b82 */ /* 0x000ff00000000800 */
[----:B------:R-:W0:Y:S01]  /*0010*/  LDC.64 R16, c[0x0][0x3b0] ;  /* 0x0000ec00ff107b82 */ /* 0x000e220000000a00 */
[----:B------:R-:W-:Y:S01]  /*0020*/  IMAD.MOV.U32 R2, RZ, RZ, 0x1 ;  /* 0x00000001ff027424 */ /* 0x000fe200078e00ff */
[----:B------:R-:W1:Y:S06]  /*0030*/  S2R R9, SR_TID.X ;  /* 0x0000000000097919 */ /* 0x000e6c0000002100 */
[----:B------:R-:W2:Y:S08]  /*0040*/  LDC.64 R18, c[0x0][0x3a8] ;  /* 0x0000ea00ff127b82 */ /* 0x000eb00000000a00 */
[----:B------:R-:W1:Y:S01]  /*0050*/  S2UR UR4, SR_CTAID.X ;  /* 0x00000000000479c3 */ /* 0x000e620000002500 */
[----:B0-----:R-:W-:-:S07]  /*0060*/  DMUL R16, R16, 0.5 ;  /* 0x3fe0000010107828 */ /* 0x001fce0000000000 */
[----:B------:R-:W1:Y:S01]  /*0070*/  LDC R14, c[0x0][0x360] ;  /* 0x0000d800ff0e7b82 */ /* 0x000e620000000800 */
[----:B------:R-:W0:Y:S01]  /*0080*/  MUFU.RCP64H R3, R17 ;  /* 0x0000001100037308 */ /* 0x000e220000001800 */
[----:B--2---:R-:W-:-:S10]  /*0090*/  DADD R18, R18, R18 ;  /* 0x0000000012127229 */ /* 0x004fd40000000012 */
[----:B------:R-:W-:Y:S01]  /*00a0*/  FSETP.GEU.AND P1, PT, |R19|, 6.5827683646048100446e-37, PT ;  /* 0x036000001300780b */ /* 0x000fe20003f2e200 */
[----:B0-----:R-:W-:Y:S01]  /*00b0*/  DFMA R4, -R16, R2, 1 ;  /* 0x3ff000001004742b */ /* 0x001fe20000000102 */
[----:B-1----:R-:W-:-:S07]  /*00c0*/  IMAD R14, R14, UR4, R9 ;  /* 0x000000040e0e7c24 */ /* 0x002fce000f8e0209 */
[----:B------:R-:W-:-:S08]  /*00d0*/  DFMA R4, R4, R4, R4 ;  /* 0x000000040404722b */ /* 0x000fd00000000004 */
[----:B------:R-:W-:-:S08]  /*00e0*/  DFMA R4, R2, R4, R2 ;  /* 0x000000040204722b */ /* 0x000fd00000000002 */
[----:B------:R-:W-:-:S08]  /*00f0*/  DFMA R2, -R16, R4, 1 ;  /* 0x3ff000001002742b */ /* 0x000fd00000000104 */
[----:B------:R-:W-:-:S08]  /*0100*/  DFMA R2, R4, R2, R4 ;  /* 0x000000020402722b */ /* 0x000fd00000000004 */
[----:B------:R-:W-:-:S08]  /*0110*/  DMUL R4, R18, R2 ;  /* 0x0000000212047228 */ /* 0x000fd00000000000 */
[----:B------:R-:W-:-:S08]  /*0120*/  DFMA R6, -R16, R4, R18 ;  /* 0x000000041006722b */ /* 0x000fd00000000112 */
[----:B------:R-:W-:-:S10]  /*0130*/  DFMA R2, R2, R6, R4 ;  /* 0x000000060202722b */ /* 0x000fd40000000004 */
[----:B------:R-:W-:-:S05]  /*0140*/  FFMA R0, RZ, R17, R3 ;  /* 0x00000011ff007223 */ /* 0x000fca0000000003 */
[----:B------:R-:W-:-:S13]  /*0150*/  FSETP.GT.AND P0, PT, |R0|, 1.469367938527859385e-39, PT ;  /* 0x001000000000780b */ /* 0x000fda0003f04200 */
[----:B------:R-:W-:Y:S05]  /*0160*/  @P0 BRA P1, `(.L_x_0) ;  /* 0x0000000000200947 */ /* 0x000fea0000800000 */
[----:B------:R-:W-:Y:S01]  /*0170*/  IMAD.MOV.U32 R4, RZ, RZ, R18 ;  /* 0x000000ffff047224 */ /* 0x000fe200078e0012 */
[----:B------:R-:W-:Y:S01]  /*0180*/  MOV R0, 0x1d0 ;  /* 0x000001d000007802 */ /* 0x000fe20000000f00 */
[----:B------:R-:W-:Y:S02]  /*0190*/  IMAD.MOV.U32 R5, RZ, RZ, R19 ;  /* 0x000000ffff057224 */ /* 0x000fe400078e0013 */
[----:B------:R-:W-:Y:S02]  /*01a0*/  IMAD.MOV.U32 R10, RZ, RZ, R16 ;  /* 0x000000ffff0a7224 */ /* 0x000fe400078e0010 */
[----:B------:R-:W-:-:S07]  /*01b0*/  IMAD.MOV.U32 R11, RZ, RZ, R17 ;  /* 0x000000ffff0b7224 */ /* 0x000fce00078e0011 */
[----:B------:R-:W-:Y:S05]  /*01c0*/  CALL.REL.NOINC `($__internal_0_$__cuda_sm20_div_rn_f64_full) ;  /* 0x0000000800247944 */ /* 0x000fea0003c00000 */
[----:B------:R-:W-:Y:S02]  /*01d0*/  IMAD.MOV.U32 R2, RZ, RZ, R4 ;  /* 0x000000ffff027224 */ /* 0x000fe400078e0004 */
[----:B------:R-:W-:-:S07]  /*01e0*/  IMAD.MOV.U32 R3, RZ, RZ, R5 ;  /* 0x000000ffff037224 */ /* 0x000fce00078e0005 */
.L_x_0:
[----:B------:R-:W-:-:S10]  /*01f0*/  DADD R2, R2, 1 ;  /* 0x3ff0000002027429 */ /* 0x000fd40000000000 */
[----:B------:R-:W0:Y:S02]  /*0200*/  F2I.F64.TRUNC R3, R2 ;  /* 0x0000000200037311 */ /* 0x000e24000030d100 */
[----:B0-----:R-:W-:-:S13]  /*0210*/  ISETP.GE.AND P0, PT, R14, R3, PT ;  /* 0x000000030e00720c */ /* 0x001fda0003f06270 */
[----:B------:R-:W-:Y:S05]  /*0220*/  @P0 EXIT ;  /* 0x000000000000094d */ /* 0x000fea0003800000 */
[----:B------:R-:W0:Y:S01]  /*0230*/  LDCU UR4, c[0x0][0x3b4] ;  /* 0x00007680ff0477ac */ /* 0x000e220008000800 */
[----:B------:R-:W1:Y:S01]  /*0240*/  LDC.64 R2, c[0x0][0x3b0] ;  /* 0x0000ec00ff027b82 */ /* 0x000e620000000a00 */
[----:B------:R-:W-:Y:S01]  /*0250*/  IMAD.MOV.U32 R4, RZ, RZ, 0x1 ;  /* 0x00000001ff047424 */ /* 0x000fe200078e00ff */
[----:B------:R-:W2:Y:S01]  /*0260*/  I2F.F64 R14, R14 ;  /* 0x0000000e000e7312 */ /* 0x000ea20000201c00 */
[----:B------:R-:W2:Y:S01]  /*0270*/  LDCU.64 UR6, c[0x0][0x3a8] ;  /* 0x00007500ff0677ac */ /* 0x000ea20008000a00 */
[----:B------:R-:W-:Y:S04]  /*0280*/  BSSY.RECONVERGENT B0, `(.L_x_1) ;  /* 0x000001a000007945 */ /* 0x000fe80003800200 */
[----:B------:R-:W3:Y:S02]  /*0290*/  LDC.64 R10, c[0x0][0x3b8] ;  /* 0x0000ee00ff0a7b82 */ /* 0x000ee40000000a00 */
[----:B0-----:R-:W1:Y:S01]  /*02a0*/  MUFU.RCP64H R5, UR4 ;  /* 0x0000000400057d08 */ /* 0x001e620008001800 */
[----:B--2---:R-:W-:-:S02]  /*02b0*/  DFMA R16, R16, R14, -UR6 ;  /* 0x8000000610107e2b */ /* 0x004fc4000800000e */
[----:B-1----:R-:W-:-:S08]  /*02c0*/  DFMA R6, R4, -R2, 1 ;  /* 0x3ff000000406742b */ /* 0x002fd00000000802 */
[----:B------:R-:W-:-:S08]  /*02d0*/  DFMA R6, R6, R6, R6 ;  /* 0x000000060606722b */ /* 0x000fd00000000006 */
[----:B------:R-:W-:Y:S02]  /*02e0*/  DFMA R6, R4, R6, R4 ;  /* 0x000000060406722b */ /* 0x000fe40000000004 */
[----:B---3--:R-:W-:Y:S01]  /*02f0*/  DFMA R4, R16, R10, UR6 ;  /* 0x0000000610047e2b */ /* 0x008fe2000800000a */
[----:B------:R-:W0:Y:S05]  /*0300*/  LDC.64 R10, c[0x0][0x3c0] ;  /* 0x0000f000ff0a7b82 */ /* 0x000e2a0000000a00 */
[----:B------:R-:W-:-:S04]  /*0310*/  DFMA R8, R6, -R2, 1 ;  /* 0x3ff000000608742b */ /* 0x000fc80000000802 */
[----:B------:R-:W-:-:S04]  /*0320*/  FSETP.GEU.AND P1, PT, |R5|, 6.5827683646048100446e-37, PT ;  /* 0x036000000500780b */ /* 0x000fc80003f2e200 */
[----:B------:R-:W-:-:S08]  /*0330*/  DFMA R8, R6, R8, R6 ;  /* 0x000000080608722b */ /* 0x000fd00000000006 */
[----:B------:R-:W-:Y:S02]  /*0340*/  DMUL R6, R4, R8 ;  /* 0x0000000804067228 */ /* 0x000fe40000000000 */
[----:B0-----:R-:W-:-:S06]  /*0350*/  DFMA R14, R16, R10, UR6 ;  /* 0x00000006100e7e2b */ /* 0x001fcc000800000a */
[----:B------:R-:W-:-:S08]  /*0360*/  DFMA R2, R6, -R2, R4 ;  /* 0x800000020602722b */ /* 0x000fd00000000004 */
[----:B------:R-:W-:-:S10]  /*0370*/  DFMA R2, R8, R2, R6 ;  /* 0x000000020802722b */ /* 0x000fd40000000006 */
[----:B------:R-:W-:-:S05]  /*0380*/  FFMA R0, RZ, UR4, R3 ;  /* 0x00000004ff007c23 */ /* 0x000fca0008000003 */
[----:B------:R-:W-:-:S13]  /*0390*/  FSETP.GT.AND P0, PT, |R0|, 1.469367938527859385e-39, PT ;  /* 0x001000000000780b */ /* 0x000fda0003f04200 */
[----:B------:R-:W-:Y:S05]  /*03a0*/  @P0 BRA P1, `(.L_x_2) ;  /* 0x00000000001c0947 */ /* 0x000fea0000800000 */
[----:B------:R-:W0:Y:S01]  /*03b0*/  LDCU.64 UR4, c[0x0][0x3b0] ;  /* 0x00007600ff0477ac */ /* 0x000e220008000a00 */
[----:B------:R-:W-:Y:S01]  /*03c0*/  MOV R0, 0x400 ;  /* 0x0000040000007802 */ /* 0x000fe20000000f00 */
[----:B0-----:R-:W-:Y:S02]  /*03d0*/  IMAD.U32 R10, RZ, RZ, UR4 ;  /* 0x00000004ff0a7e24 */ /* 0x001fe4000f8e00ff */
[----:B------:R-:W-:-:S07]  /*03e0*/  IMAD.U32 R11, RZ, RZ, UR5 ;  /* 0x00000005ff0b7e24 */ /* 0x000fce000f8e00ff */
[----:B------:R-:W-:Y:S05]  /*03f0*/  CALL.REL.NOINC `($__internal_0_$__cuda_sm20_div_rn_f64_full) ;  /* 0x0000000400987944 */ /* 0x000fea0003c00000 */
[----:B------:R-:W-:Y:S02]  /*0400*/  IMAD.MOV.U32 R2, RZ, RZ, R4 ;  /* 0x000000ffff027224 */ /* 0x000fe400078e0004 */
[----:B------:R-:W-:-:S07]  /*0410*/  IMAD.MOV.U32 R3, RZ, RZ, R5 ;  /* 0x000000ffff037224 */ /* 0x000fce00078e0005 */
.L_x_2:
[----:B------:R-:W-:Y:S05]  /*0420*/  BSYNC.RECONVERGENT B0 ;  /* 0x0000000000007941 */ /* 0x000fea0003800200 */
.L_x_1:
[----:B------:R-:W0:Y:S01]  /*0430*/  LDCU UR4, c[0x0][0x3b4] ;  /* 0x00007680ff0477ac */ /* 0x000e220008000800 */
[----:B------:R-:W1:Y:S01]  /*0440*/  LDC.64 R8, c[0x0][0x3b0] ;  /* 0x0000ec00ff087b82 */ /* 0x000e620000000a00 */
[----:B------:R-:W-:Y:S01]  /*0450*/  MOV R4, 0x1 ;  /* 0x0000000100047802 */ /* 0x000fe20000000f00 */
[----:B------:R-:W-:Y:S01]  /*0460*/  BSSY.RECONVERGENT B0, `(.L_x_3) ;  /* 0x000001c000007945 */ /* 0x000fe20003800200 */
[----:B------:R-:W-:Y:S01]  /*0470*/  FSETP.GEU.AND P1, PT, |R15|, 6.5827683646048100446e-37, PT ;  /* 0x036000000f00780b */ /* 0x000fe20003f2e200 */
[----:B0-----:R-:W1:Y:S03]  /*0480*/  MUFU.RCP64H R5, UR4 ;  /* 0x0000000400057d08 */ /* 0x001e660008001800 */
[----:B-1----:R-:W-:-:S08]  /*0490*/  DFMA R6, R4, -R8, 1 ;  /* 0x3ff000000406742b */ /* 0x002fd00000000808 */
[----:B------:R-:W-:-:S08]  /*04a0*/  DFMA R6, R6, R6, R6 ;  /* 0x000000060606722b */ /* 0x000fd00000000006 */
[----:B------:R-:W-:-:S08]  /*04b0*/  DFMA R6, R4, R6, R4 ;  /* 0x000000060406722b */ /* 0x000fd00000000004 */
[----:B------:R-:W-:-:S08]  /*04c0*/  DFMA R4, R6, -R8, 1 ;  /* 0x3ff000000604742b */ /* 0x000fd00000000808 */
[----:B------:R-:W-:Y:S01]  /*04d0*/  DFMA R10, R6, R4, R6 ;  /* 0x00000004060a722b */ /* 0x000fe20000000006 */
[----:B------:R-:W-:Y:S02]  /*04e0*/  IMAD.MOV.U32 R5, RZ, RZ, 0x3fe00000 ;  /* 0x3fe00000ff057424 */ /* 0x000fe400078e00ff */
[----:B------:R-:W-:-:S03]  /*04f0*/  IMAD.MOV.U32 R4, RZ, RZ, RZ ;  /* 0x000000ffff047224 */ /* 0x000fc600078e00ff */
[----:B------:R-:W-:Y:S02]  /*0500*/  LOP3.LUT R5, R5, 0x80000000, R3, 0xb8, !PT ;  /* 0x8000000005057812 */ /* 0x000fe400078eb803 */
[----:B------:R-:W-:-:S04]  /*0510*/  DMUL R6, R14, R10 ;  /* 0x0000000a0e067228 */ /* 0x000fc80000000000 */
[----:B------:R-:W-:-:S04]  /*0520*/  DADD.RZ R4, R4, R2 ;  /* 0x0000000004047229 */ /* 0x000fc8000000c002 */
[----:B------:R-:W-:Y:S02]  /*0530*/  DFMA R8, R6, -R8, R14 ;  /* 0x800000080608722b */ /* 0x000fe4000000000e */
[----:B------:R0:W1:Y:S06]  /*0540*/  F2I.S64.F64.TRUNC R28, R4 ;  /* 0x00000004001c7311 */ /* 0x00006c000030d900 */
[----:B------:R-:W-:-:S10]  /*0550*/  DFMA R2, R10, R8, R6 ;  /* 0x000000080a02722b */ /* 0x000fd40000000006 */
[----:B------:R-:W-:-:S05]  /*0560*/  FFMA R0, RZ, UR4, R3 ;  /* 0x00000004ff007c23 */ /* 0x000fca0008000003 */
[----:B------:R-:W-:-:S13]  /*0570*/  FSETP.GT.AND P0, PT, |R0|, 1.469367938527859385e-39, PT ;  /* 0x001000000000780b */ /* 0x000fda0003f04200 */
[----:B01----:R-:W-:Y:S05]  /*0580*/  @P0 BRA P1, `(.L_x_4) ;  /* 0x0000000000240947 */ /* 0x003fea0000800000 */
[----:B------:R-:W0:Y:S01]  /*0590*/  LDCU.64 UR4, c[0x0][0x3b0] ;  /* 0x00007600ff0477ac */ /* 0x000e220008000a00 */
[----:B------:R-:W-:Y:S01]  /*05a0*/  IMAD.MOV.U32 R4, RZ, RZ, R14 ;  /* 0x000000ffff047224 */ /* 0x000fe200078e000e */
[----:B------:R-:W-:Y:S01]  /*05b0*/  MOV R0, 0x600 ;  /* 0x0000060000007802 */ /* 0x000fe20000000f00 */
[----:B------:R-:W-:Y:S02]  /*05c0*/  IMAD.MOV.U32 R5, RZ, RZ, R15 ;  /* 0x000000ffff057224 */ /* 0x000fe400078e000f */
[----:B0-----:R-:W-:Y:S02]  /*05d0*/  IMAD.U32 R10, RZ, RZ, UR4 ;  /* 0x00000004ff0a7e24 */ /* 0x001fe4000f8e00ff */
[----:B------:R-:W-:-:S07]  /*05e0*/  IMAD.U32 R11, RZ, RZ, UR5 ;  /* 0x00000005ff0b7e24 */ /* 0x000fce000f8e00ff */
[----:B------:R-:W-:Y:S05]  /*05f0*/  CALL.REL.NOINC `($__internal_0_$__cuda_sm20_div_rn_f64_full) ;  /* 0x0000000400187944 */ /* 0x000fea0003c00000 */
[----:B------:R-:W-:Y:S02]  /*0600*/  IMAD.MOV.U32 R2, RZ, RZ, R4 ;  /* 0x000000ffff027224 */ /* 0x000fe400078e0004 */
[----:B------:R-:W-:-:S07]  /*0610*/  IMAD.MOV.U32 R3, RZ, RZ, R5 ;  /* 0x000000ffff037224 */ /* 0x000fce00078e0005 */
.L_x_4:
[----:B------:R-:W-:Y:S05]  /*0620*/  BSYNC.RECONVERGENT B0 ;  /* 0x0000000000007941 */ /* 0x000fea0003800200 */
.L_x_3:
[----:B------:R-:W-:Y:S01]  /*0630*/  IMAD.MOV.U32 R5, RZ, RZ, 0x3fe00000 ;  /* 0x3fe00000ff057424 */ /* 0x000fe200078e00ff */
[----:B------:R-:W0:Y:S01]  /*0640*/  LDCU.64 UR6, c[0x0][0x390] ;  /* 0x00007200ff0677ac */ /* 0x000e220008000a00 */
[----:B------:R-:W-:-:S03]  /*0650*/  IMAD.MOV.U32 R4, RZ, RZ, RZ ;  /* 0x000000ffff047224 */ /* 0x000fc600078e00ff */
[----:B------:R-:W-:-:S06]  /*0660*/  LOP3.LUT R5, R5, 0x80000000, R3, 0xb8, !PT ;  /* 0x8000000005057812 */ /* 0x000fcc00078eb803 */
[----:B------:R-:W-:Y:S01]  /*0670*/  DADD.RZ R2, R4, R2 ;  /* 0x0000000004027229 */ /* 0x000fe2000000c002 */
[----:B0-----:R-:W-:-:S09]  /*0680*/  ISETP.GE.AND P0, PT, R28, UR6, PT ;  /* 0x000000061c007c0c */ /* 0x001fd2000bf06270 */
[----:B------:R-:W0:Y:S01]  /*0690*/  F2I.S64.F64.TRUNC R2, R2 ;  /* 0x0000000200027311 */ /* 0x000e22000030d900 */
[----:B------:R-:W-:Y:S02]  /*06a0*/  ISETP.GT.AND P0, PT, R28, -0x1, !P0 ;  /* 0xffffffff1c00780c */ /* 0x000fe40004704270 */
[----:B0-----:R-:W-:-:S04]  /*06b0*/  MOV R5, R2 ;  /* 0x0000000200057202 */ /* 0x001fc80000000f00 */
[----:B------:R-:W-:-:S04]  /*06c0*/  ISETP.GE.AND P1, PT, R5, UR7, PT ;  /* 0x0000000705007c0c */ /* 0x000fc8000bf26270 */
[----:B------:R-:W-:-:S04]  /*06d0*/  ISETP.GT.AND P1, PT, R5, -0x1, !P1 ;  /* 0xffffffff0500780c */ /* 0x000fc80004f24270 */
[----:B------:R-:W-:-:S13]  /*06e0*/  PLOP3.LUT P0, PT, P0, P1, PT, 0x80, 0x8 ;  /* 0x000000000008781c */ /* 0x000fda0000703070 */
[----:B------:R-:W-:Y:S05]  /*06f0*/  @!P0 EXIT ;  /* 0x000000000000894d */ /* 0x000fea0003800000 */
[----:B------:R-:W0:Y:S01]  /*0700*/  LDC.64 R2, c[0x0][0x388] ;  /* 0x0000e200ff027b82 */ /* 0x000e220000000a00 */
[----:B------:R-:W1:Y:S01]  /*0710*/  LDCU.64 UR4, c[0x0][0x358] ;  /* 0x00006b00ff0477ac */ /* 0x000e620008000a00 */
[----:B------:R-:W-:Y:S02]  /*0720*/  IMAD R28, R28, UR7, R5 ;  /* 0x000000071c1c7c24 */ /* 0x000fe4000f8e0205 */
[----:B------:R-:W-:Y:S02]  /*0730*/  IMAD.MOV.U32 R5, RZ, RZ, 0x1 ;  /* 0x00000001ff057424 */ /* 0x000fe400078e00ff */
[----:B0-----:R-:W-:-:S06]  /*0740*/  IMAD.WIDE R2, R28, 0x4, R2 ;  /* 0x000000041c027825 */ /* 0x001fcc00078e0202 */
[----:B-1----:R-:W2:Y:S02]  /*0750*/  ATOMG.E.EXCH.STRONG.GPU PT, R2, desc[UR4][R2.64], R5 ;  /* 0x80000005020279a8 */ /* 0x002ea4000c1ef104 */
[----:B--2---:R-:W-:-:S13]  /*0760*/  ISETP.NE.AND P0, PT, R2, RZ, PT ;  /* 0x000000ff0200720c */ /* 0x004fda0003f05270 */
[----:B------:R-:W-:Y:S05]  /*0770*/  @P0 EXIT ;  /* 0x000000000000094d */ /* 0x000fea0003800000 */
[----:B------:R-:W0:Y:S01]  /*0780*/  MUFU.RCP64H R3, R19 ;  /* 0x0000001300037308 */ /* 0x000e220000001800 */
[----:B------:R-:W-:Y:S01]  /*0790*/  IMAD.MOV.U32 R2, RZ, RZ, 0x1 ;  /* 0x00000001ff027424 */ /* 0x000fe200078e00ff */
[----:B------:R-:W1:Y:S01]  /*07a0*/  LDCU.64 UR6, c[0x0][0x3a8] ;  /* 0x00007500ff0677ac */ /* 0x000e620008000a00 */
[----:B------:R-:W-:Y:S04]  /*07b0*/  BSSY.RECONVERGENT B0, `(.L_x_5) ;  /* 0x0000016000007945 */ /* 0x000fe80003800200 */
[----:B0-----:R-:W-:Y:S02]  /*07c0*/  DFMA R4, -R18, R2, 1 ;  /* 0x3ff000001204742b */ /* 0x001fe40000000102 */
[----:B-1----:R-:W-:-:S06]  /*07d0*/  DADD R16, R16, UR6 ;  /* 0x0000000610107e29 */ /* 0x002fcc0008000000 */
[----:B------:R-:W-:-:S04]  /*07e0*/  DFMA R4, R4, R4, R4 ;  /* 0x000000040404722b */ /* 0x000fc80000000004 */
[----:B------:R-:W-:-:S04]  /*07f0*/  FSETP.GEU.AND P1, PT, |R17|, 6.5827683646048100446e-37, PT ;  /* 0x036000001100780b */ /* 0x000fc80003f2e200 */
        /* <DEDUP_REMOVED lines=17> */
.L_x_6:
[----:B------:R-:W-:Y:S05]  /*0910*/  BSYNC.RECONVERGENT B0 ;  /* 0x0000000000007941 */ /* 0x000fea0003800200 */
.L_x_5:
[----:B------:R-:W0:Y:S02]  /*0920*/  LDC R0, c[0x0][0x3a0] ;  /* 0x0000e800ff007b82 */ /* 0x000e240000000800 */
[----:B0-----:R-:W0:Y:S02]  /*0930*/  I2F.F64 R4, R0 ;  /* 0x0000000000047312 */ /* 0x001e240000201c00 */
[----:B0-----:R-:W-:Y:S01]  /*0940*/  DMUL R4, R4, R2 ;  /* 0x0000000204047228 */ /* 0x001fe20000000000 */
[----:B------:R-:W-:Y:S01]  /*0950*/  IMAD.MOV.U32 R3, RZ, RZ, 0x3fe00000 ;  /* 0x3fe00000ff037424 */ /* 0x000fe200078e00ff */
[----:B------:R-:W-:-:S08]  /*0960*/  MOV R2, RZ ;  /* 0x000000ff00027202 */ /* 0x000fd00000000f00 */
[----:B------:R-:W-:-:S06]  /*0970*/  LOP3.LUT R3, R3, 0x80000000, R5, 0xb8, !PT ;  /* 0x8000000003037812 */ /* 0x000fcc00078eb805 */
[----:B------:R-:W-:Y:S01]  /*0980*/  DADD.RZ R2, R4, R2 ;  /* 0x0000000004027229 */ /* 0x000fe2000000c002 */
[----:B------:R-:W0:Y:S09]  /*0990*/  LDC.64 R4, c[0x0][0x398] ;  /* 0x0000e600ff047b82 */ /* 0x000e320000000a00 */
[----:B------:R-:W1:Y:S02]  /*09a0*/  F2I.S64.F64.TRUNC R2, R2 ;  /* 0x0000000200027311 */ /* 0x000e64000030d900 */
[----:B-1----:R-:W-:-:S04]  /*09b0*/  VIMNMX R7, PT, PT, RZ, R2, !PT ;  /* 0x00000002ff077248 */ /* 0x002fc80007fe0100 */
[----:B------:R-:W-:-:S13]  /*09c0*/  ISETP.GE.AND P0, PT, R7, R0, PT ;  /* 0x000000000700720c */ /* 0x000fda0003f06270 */
[----:B------:R-:W-:-:S04]  /*09d0*/  @P0 VIADD R7, R0, 0xffffffff ;  /* 0xffffffff00070836 */ /* 0x000fc80000000000 */
[----:B0-----:R-:W-:-:S06]  /*09e0*/  IMAD.WIDE R4, R7, 0x4, R4 ;  /* 0x0000000407047825 */ /* 0x001fcc00078e0204 */
[----:B------:R-:W2:Y:S02]  /*09f0*/  LDG.E R5, desc[UR4][R4.64] ;  /* 0x0000000404057981 */ /* 0x000ea4000c1e1900 */
[----:B--2---:R-:W-:-:S13]  /*0a00*/  ISETP.GE.AND P0, PT, R5, 0x1, PT ;  /* 0x000000010500780c */ /* 0x004fda0003f06270 */
[----:B------:R-:W-:Y:S05]  /*0a10*/  @!P0 EXIT ;  /* 0x000000000000894d */ /* 0x000fea0003800000 */
[----:B------:R-:W0:Y:S02]  /*0a20*/  LDC.64 R2, c[0x0][0x380] ;  /* 0x0000e000ff027b82 */ /* 0x000e240000000a00 */
[----:B0-----:R-:W-:-:S05]  /*0a30*/  IMAD.WIDE R28, R28, 0x4, R2 ;  /* 0x000000041c1c7825 */ /* 0x001fca00078e0202 */
[----:B------:R-:W-:Y:S01]  /*0a40*/  REDG.E.ADD.STRONG.GPU desc[UR4][R28.64], R5 ;  /* 0x000000051c00798e */ /* 0x000fe2000c12e104 */
[----:B------:R-:W-:Y:S05]  /*0a50*/  EXIT ;  /* 0x000000000000794d */ /* 0x000fea0003800000 */
        .weak           $__internal_0_$__cuda_sm20_div_rn_f64_full
        .type           $__internal_0_$__cuda_sm20_div_rn_f64_full,@function
        .size           $__internal_0_$__cuda_sm20_div_rn_f64_full,(.L_x_13 - $__internal_0_$__cuda_sm20_div_rn_f64_full)
$__internal_0_$__cuda_sm20_div_rn_f64_full:
[C---:B------:R-:W-:Y:S01]  /*0a60*/  FSETP.GEU.AND P0, PT, |R11|.reuse, 1.469367938527859385e-39, PT ;  /* 0x001000000b00780b */ /* 0x040fe20003f0e200 */
[----:B------:R-:W-:Y:S01]  /*0a70*/  IMAD.MOV.U32 R9, RZ, RZ, R5 ;  /* 0x000000ffff097224 */ /* 0x000fe200078e0005 */
[C---:B------:R-:W-:Y:S01]  /*0a80*/  LOP3.LUT R12, R11.reuse, 0x800fffff, RZ, 0xc0, !PT ;  /* 0x800fffff0b0c7812 */ /* 0x040fe200078ec0ff */
[----:B------:R-:W-:Y:S01]  /*0a90*/  IMAD.MOV.U32 R6, RZ, RZ, 0x1 ;  /* 0x00000001ff067424 */ /* 0x000fe200078e00ff */
[----:B------:R-:W-:Y:S01]  /*0aa0*/  LOP3.LUT R5, R11, 0x7ff00000, RZ, 0xc0, !PT ;  /* 0x7ff000000b057812 */ /* 0x000fe200078ec0ff */
[----:B------:R-:W-:Y:S01]  /*0ab0*/  IMAD.MOV.U32 R8, RZ, RZ, R4 ;  /* 0x000000ffff087224 */ /* 0x000fe200078e0004 */
[----:B------:R-:W-:Y:S01]  /*0ac0*/  LOP3.LUT R13, R12, 0x3ff00000, RZ, 0xfc, !PT ;  /* 0x3ff000000c0d7812 */ /* 0x000fe200078efcff */
[----:B------:R-:W-:Y:S01]  /*0ad0*/  IMAD.MOV.U32 R12, RZ, RZ, R10 ;  /* 0x000000ffff0c7224 */ /* 0x000fe200078e000a */
[C---:B------:R-:W-:Y:S01]  /*0ae0*/  FSETP.GEU.AND P2, PT, |R9|.reuse, 1.469367938527859385e-39, PT ;  /* 0x001000000900780b */ /* 0x040fe20003f4e200 */
[----:B------:R-:W-:Y:S01]  /*0af0*/  BSSY.RECONVERGENT B1, `(.L_x_7) ;  /* 0x0000050000017945 */ /* 0x000fe20003800200 */
[----:B------:R-:W-:-:S03]  /*0b00*/  LOP3.LUT R2, R9, 0x7ff00000, RZ, 0xc0, !PT ;  /* 0x7ff0000009027812 */ /* 0x000fc600078ec0ff */
[----:B------:R-:W-:Y:S01]  /*0b10*/  @!P0 DMUL R12, R10, 8.98846567431157953865e+307 ;  /* 0x7fe000000a0c8828 */ /* 0x000fe20000000000 */
[----:B------:R-:W-:Y:S01]  /*0b20*/  ISETP.GE.U32.AND P1, PT, R2, R5, PT ;  /* 0x000000050200720c */ /* 0x000fe20003f26070 */
[----:B------:R-:W-:-:S04]  /*0b30*/  IMAD.MOV.U32 R4, RZ, RZ, R2 ;  /* 0x000000ffff047224 */ /* 0x000fc800078e0002 */
[----:B------:R-:W0:Y:S02]  /*0b40*/  MUFU.RCP64H R7, R13 ;  /* 0x0000000d00077308 */ /* 0x000e240000001800 */
[----:B------:R-:W-:Y:S02]  /*0b50*/  @!P2 LOP3.LUT R3, R11, 0x7ff00000, RZ, 0xc0, !PT ;  /* 0x7ff000000b03a812 */ /* 0x000fe400078ec0ff */
[----:B------:R-:W-:Y:S02]  /*0b60*/  @!P0 LOP3.LUT R5, R13, 0x7ff00000, RZ, 0xc0, !PT ;  /* 0x7ff000000d058812 */ /* 0x000fe400078ec0ff */
[----:B------:R-:W-:Y:S01]  /*0b70*/  @!P2 ISETP.GE.U32.AND P3, PT, R2, R3, PT ;  /* 0x000000030200a20c */ /* 0x000fe20003f66070 */
[----:B------:R-:W-:-:S05]  /*0b80*/  IMAD.MOV.U32 R3, RZ, RZ, 0x1ca00000 ;  /* 0x1ca00000ff037424 */ /* 0x000fca00078e00ff */
[----:B------:R-:W-:-:S04]  /*0b90*/  @!P2 SEL R21, R3, 0x63400000, !P3 ;  /* 0x634000000315a807 */ /* 0x000fc80005800000 */
[----:B------:R-:W-:Y:S01]  /*0ba0*/  @!P2 LOP3.LUT R24, R21, 0x80000000, R9, 0xf8, !PT ;  /* 0x800000001518a812 */ /* 0x000fe200078ef809 */
[----:B0-----:R-:W-:-:S03]  /*0bb0*/  DFMA R22, R6, -R12, 1 ;  /* 0x3ff000000616742b */ /* 0x001fc6000000080c */
[----:B------:R-:W-:Y:S01]  /*0bc0*/  @!P2 LOP3.LUT R25, R24, 0x100000, RZ, 0xfc, !PT ;  /* 0x001000001819a812 */ /* 0x000fe200078efcff */
[----:B------:R-:W-:-:S04]  /*0bd0*/  @!P2 IMAD.MOV.U32 R24, RZ, RZ, RZ ;  /* 0x000000ffff18a224 */ /* 0x000fc800078e00ff */
[----:B------:R-:W-:-:S08]  /*0be0*/  DFMA R22, R22, R22, R22 ;  /* 0x000000161616722b */ /* 0x000fd00000000016 */
[----:B------:R-:W-:Y:S01]  /*0bf0*/  DFMA R22, R6, R22, R6 ;  /* 0x000000160616722b */ /* 0x000fe20000000006 */
[----:B------:R-:W-:Y:S01]  /*0c00*/  SEL R7, R3, 0x63400000, !P1 ;  /* 0x6340000003077807 */ /* 0x000fe20004800000 */
[----:B------:R-:W-:-:S03]  /*0c10*/  IMAD.MOV.U32 R6, RZ, RZ, R8 ;  /* 0x000000ffff067224 */ /* 0x000fc600078e0008 */
[----:B------:R-:W-:-:S03]  /*0c20*/  LOP3.LUT R7, R7, 0x800fffff, R9, 0xf8, !PT ;  /* 0x800fffff07077812 */ /* 0x000fc600078ef809 */
[----:B------:R-:W-:-:S03]  /*0c30*/  DFMA R20, R22, -R12, 1 ;  /* 0x3ff000001614742b */ /* 0x000fc6000000080c */
[----:B------:R-:W-:-:S05]  /*0c40*/  @!P2 DFMA R6, R6, 2, -R24 ;  /* 0x400000000606a82b */ /* 0x000fca0000000818 */
[----:B------:R-:W-:-:S05]  /*0c50*/  DFMA R20, R22, R20, R22 ;  /* 0x000000141614722b */ /* 0x000fca0000000016 */
[----:B------:R-:W-:-:S03]  /*0c60*/  @!P2 LOP3.LUT R4, R7, 0x7ff00000, RZ, 0xc0, !PT ;  /* 0x7ff000000704a812 */ /* 0x000fc600078ec0ff */
[----:B------:R-:W-:Y:S01]  /*0c70*/  DMUL R22, R20, R6 ;  /* 0x0000000614167228 */ /* 0x000fe20000000000 */
[----:B------:R-:W-:-:S04]  /*0c80*/  IADD3 R26, PT, PT, R4, -0x1, RZ ;  /* 0xffffffff041a7810 */ /* 0x000fc80007ffe0ff */
[----:B------:R-:W-:Y:S01]  /*0c90*/  ISETP.GT.U32.AND P0, PT, R26, 0x7feffffe, PT ;  /* 0x7feffffe1a00780c */ /* 0x000fe20003f04070 */
[----:B------:R-:W-:Y:S02]  /*0ca0*/  VIADD R26, R5, 0xffffffff ;  /* 0xffffffff051a7836 */ /* 0x000fe40000000000 */
[----:B------:R-:W-:-:S03]  /*0cb0*/  DFMA R24, R22, -R12, R6 ;  /* 0x8000000c1618722b */ /* 0x000fc60000000006 */
[----:B------:R-:W-:-:S05]  /*0cc0*/  ISETP.GT.U32.OR P0, PT, R26, 0x7feffffe, P0 ;  /* 0x7feffffe1a00780c */ /* 0x000fca0000704470 */
[----:B------:R-:W-:-:S08]  /*0cd0*/  DFMA R24, R20, R24, R22 ;  /* 0x000000181418722b */ /* 0x000fd00000000016 */
[----:B------:R-:W-:Y:S05]  /*0ce0*/  @P0 BRA `(.L_x_8) ;  /* 0x00000000006c0947 */ /* 0x000fea0003800000 */
[----:B------:R-:W-:-:S04]  /*0cf0*/  LOP3.LUT R5, R11, 0x7ff00000, RZ, 0xc0, !PT ;  /* 0x7ff000000b057812 */ /* 0x000fc800078ec0ff */
[CC--:B------:R-:W-:Y:S02]  /*0d00*/  VIADDMNMX R4, R2.reuse, -R5.reuse, 0xb9600000, !PT ;  /* 0xb960000002047446 */ /* 0x0c0fe40007800905 */
[----:B------:R-:W-:Y:S02]  /*0d10*/  ISETP.GE.U32.AND P0, PT, R2, R5, PT ;  /* 0x000000050200720c */ /* 0x000fe40003f06070 */
[----:B------:R-:W-:Y:S02]  /*0d20*/  VIMNMX R4, PT, PT, R4, 0x46a00000, PT ;  /* 0x46a0000004047848 */ /* 0x000fe40003fe0100 */
[----:B------:R-:W-:-:S05]  /*0d30*/  SEL R3, R3, 0x63400000, !P0 ;  /* 0x6340000003037807 */ /* 0x000fca0004000000 */
[----:B------:R-:W-:Y:S02]  /*0d40*/  IMAD.IADD R8, R4, 0x1, -R3 ;  /* 0x0000000104087824 */ /* 0x000fe400078e0a03 */
[----:B------:R-:W-:Y:S02]  /*0d50*/  IMAD.MOV.U32 R4, RZ, RZ, RZ ;  /* 0x000000ffff047224 */ /* 0x000fe400078e00ff */
[----:B------:R-:W-:-:S06]  /*0d60*/  VIADD R5, R8, 0x7fe00000 ;  /* 0x7fe0000008057836 */ /* 0x000fcc0000000000 */
[----:B------:R-:W-:-:S10]  /*0d70*/  DMUL R2, R24, R4 ;  /* 0x0000000418027228 */ /* 0x000fd40000000000 */
[----:B------:R-:W-:-:S13]  /*0d80*/  FSETP.GTU.AND P0, PT, |R3|, 1.469367938527859385e-39, PT ;  /* 0x001000000300780b */ /* 0x000fda0003f0c200 */
[----:B------:R-:W-:Y:S05]  /*0d90*/  @P0 BRA `(.L_x_9) ;  /* 0x0000000000940947 */ /* 0x000fea0003800000 */
[----:B------:R-:W-:-:S06]  /*0da0*/  DFMA R6, R24, -R12, R6 ;  /* 0x8000000c1806722b */ /* 0x000fcc0000000006 */
[----:B------:R-:W-:-:S04]  /*0db0*/  IMAD.MOV.U32 R6, RZ, RZ, RZ ;  /* 0x000000ffff067224 */ /* 0x000fc800078e00ff */
[C---:B------:R-:W-:Y:S02]  /*0dc0*/  FSETP.NEU.AND P0, PT, R7.reuse, RZ, PT ;  /* 0x000000ff0700720b */ /* 0x040fe40003f0d000 */
[----:B------:R-:W-:-:S04]  /*0dd0*/  LOP3.LUT R11, R7, 0x80000000, R11, 0x48, !PT ;  /* 0x80000000070b7812 */ /* 0x000fc800078e480b */
[----:B------:R-:W-:-:S07]  /*0de0*/  LOP3.LUT R7, R11, R5, RZ, 0xfc, !PT ;  /* 0x000000050b077212 */ /* 0x000fce00078efcff */
[----:B------:R-:W-:Y:S05]  /*0df0*/  @!P0 BRA `(.L_x_9) ;  /* 0x00000000007c8947 */ /* 0x000fea0003800000 */
[----:B------:R-:W-:Y:S01]  /*0e00*/  IMAD.MOV R5, RZ, RZ, -R8 ;  /* 0x000000ffff057224 */ /* 0x000fe200078e0a08 */
[----:B------:R-:W-:Y:S01]  /*0e10*/  DMUL.RP R6, R24, R6 ;  /* 0x0000000618067228 */ /* 0x000fe20000008000 */
[----:B------:R-:W-:-:S06]  /*0e20*/  IMAD.MOV.U32 R4, RZ, RZ, RZ ;  /* 0x000000ffff047224 */ /* 0x000fcc00078e00ff */
[----:B------:R-:W-:-:S03]  /*0e30*/  DFMA R4, R2, -R4, R24 ;  /* 0x800000040204722b */ /* 0x000fc60000000018 */
[----:B------:R-:W-:-:S03]  /*0e40*/  LOP3.LUT R11, R7, R11, RZ, 0x3c, !PT ;  /* 0x0000000b070b7212 */ /* 0x000fc600078e3cff */
[----:B------:R-:W-:-:S04]  /*0e50*/  IADD3 R4, PT, PT, -R8, -0x43300000, RZ ;  /* 0xbcd0000008047810 */ /* 0x000fc80007ffe1ff */
[----:B------:R-:W-:-:S04]  /*0e60*/  FSETP.NEU.AND P0, PT, |R5|, R4, PT ;  /* 0x000000040500720b */ /* 0x000fc80003f0d200 */
[----:B------:R-:W-:Y:S02]  /*0e70*/  FSEL R2, R6, R2, !P0 ;  /* 0x0000000206027208 */ /* 0x000fe40004000000 */
[----:B------:R-:W-:Y:S01]  /*0e80*/  FSEL R3, R11, R3, !P0 ;  /* 0x000000030b037208 */ /* 0x000fe20004000000 */
[----:B------:R-:W-:Y:S06]  /*0e90*/  BRA `(.L_x_9) ;  /* 0x0000000000547947 */ /* 0x000fec0003800000 */
.L_x_8:
[----:B------:R-:W-:-:S14]  /*0ea0*/  DSETP.NAN.AND P0, PT, R8, R8, PT ;  /* 0x000000080800722a */ /* 0x000fdc0003f08000 */
[----:B------:R-:W-:Y:S05]  /*0eb0*/  @P0 BRA `(.L_x_10) ;  /* 0x0000000000440947 */ /* 0x000fea0003800000 */
[----:B------:R-:W-:-:S14]  /*0ec0*/  DSETP.NAN.AND P0, PT, R10, R10, PT ;  /* 0x0000000a0a00722a */ /* 0x000fdc0003f08000 */
[----:B------:R-:W-:Y:S05]  /*0ed0*/  @P0 BRA `(.L_x_11) ;  /* 0x0000000000300947 */ /* 0x000fea0003800000 */
[----:B------:R-:W-:Y:S01]  /*0ee0*/  ISETP.NE.AND P0, PT, R4, R5, PT ;  /* 0x000000050400720c */ /* 0x000fe20003f05270 */
[----:B------:R-:W-:Y:S02]  /*0ef0*/  IMAD.MOV.U32 R2, RZ, RZ, 0x0 ;  /* 0x00000000ff027424 */ /* 0x000fe400078e00ff */
[----:B------:R-:W-:-:S10]  /*0f00*/  IMAD.MOV.U32 R3, RZ, RZ, -0x80000 ;  /* 0xfff80000ff037424 */ /* 0x000fd400078e00ff */
[----:B------:R-:W-:Y:S05]  /*0f10*/  @!P0 BRA `(.L_x_9) ;  /* 0x0000000000348947 */ /* 0x000fea0003800000 */
[----:B------:R-:W-:Y:S02]  /*0f20*/  ISETP.NE.AND P0, PT, R4, 0x7ff00000, PT ;  /* 0x7ff000000400780c */ /* 0x000fe40003f05270 */
[----:B------:R-:W-:Y:S02]  /*0f30*/  LOP3.LUT R3, R9, 0x80000000, R11, 0x48, !PT ;  /* 0x8000000009037812 */ /* 0x000fe400078e480b */
[----:B------:R-:W-:-:S13]  /*0f40*/  ISETP.EQ.OR P0, PT, R5, RZ, !P0 ;  /* 0x000000ff0500720c */ /* 0x000fda0004702670 */
[----:B------:R-:W-:Y:S02]  /*0f50*/  @P0 LOP3.LUT R4, R3, 0x7ff00000, RZ, 0xfc, !PT ;  /* 0x7ff0000003040812 */ /* 0x000fe400078efcff */
[----:B------:R-:W-:Y:S01]  /*0f60*/  @!P0 MOV R2, RZ ;  /* 0x000000ff00028202 */ /* 0x000fe20000000f00 */
[----:B------:R-:W-:Y:S02]  /*0f70*/  @P0 IMAD.MOV.U32 R2, RZ, RZ, RZ ;  /* 0x000000ffff020224 */ /* 0x000fe400078e00ff */
[----:B------:R-:W-:Y:S01]  /*0f80*/  @P0 IMAD.MOV.U32 R3, RZ, RZ, R4 ;  /* 0x000000ffff030224 */ /* 0x000fe200078e0004 */
[----:B------:R-:W-:Y:S06]  /*0f90*/  BRA `(.L_x_9) ;  /* 0x0000000000147947 */ /* 0x000fec0003800000 */
.L_x_11:
[----:B------:R-:W-:Y:S01]  /*0fa0*/  LOP3.LUT R3, R11, 0x80000, RZ, 0xfc, !PT ;  /* 0x000800000b037812 */ /* 0x000fe200078efcff */
[----:B------:R-:W-:Y:S01]  /*0fb0*/  IMAD.MOV.U32 R2, RZ, RZ, R10 ;  /* 0x000000ffff027224 */ /* 0x000fe200078e000a */
[----:B------:R-:W-:Y:S06]  /*0fc0*/  BRA `(.L_x_9) ;  /* 0x0000000000087947 */ /* 0x000fec0003800000 */
.L_x_10:
[----:B------:R-:W-:Y:S01]  /*0fd0*/  LOP3.LUT R3, R9, 0x80000, RZ, 0xfc, !PT ;  /* 0x0008000009037812 */ /* 0x000fe200078efcff */
[----:B------:R-:W-:-:S07]  /*0fe0*/  IMAD.MOV.U32 R2, RZ, RZ, R8 ;  /* 0x000000ffff027224 */ /* 0x000fce00078e0008 */
.L_x_9:
[----:B------:R-:W-:Y:S05]  /*0ff0*/  BSYNC.RECONVERGENT B1 ;  /* 0x0000000000017941 */ /* 0x000fea0003800200 */
.L_x_7:
[----:B------:R-:W-:Y:S02]  /*1000*/  IMAD.MOV.U32 R4, RZ, RZ, R2 ;  /* 0x000000ffff047224 */ /* 0x000fe400078e0002 */
[----:B------:R-:W-:Y:S02]  /*1010*/  IMAD.MOV.U32 R5, RZ, RZ, R3 ;  /* 0x000000ffff057224 */ /* 0x000fe400078e0003 */
[----:B------:R-:W-:Y:S02]  /*1020*/  IMAD.MOV.U32 R2, RZ, RZ, R0 ;  /* 0x000000ffff027224 */ /* 0x000fe400078e0000 */
[----:B------:R-:W-:-:S04]  /*1030*/  IMAD.MOV.U32 R3, RZ, RZ, 0x0 ;  /* 0x00000000ff037424 */ /* 0x000fc800078e00ff */
[----:B------:R-:W-:Y:S05]  /*1040*/  RET.REL.NODEC R2 `(_Z15cleaning_kernelPiS_iiPKiidddd) ;  /* 0xffffffec02ec7950 */ /* 0x000fea0003c3ffff */
.L_x_12:
[----:B------:R-:W-:-:S00]  /*1050*/  BRA `(.L_x_12) ;  /* 0xfffffffc00fc7947 */ /* 0x000fc0000383ffff */
[----:B------:R-:W-:-:S00]  /*1060*/  NOP ;  /* 0x0000000000007918 */ /* 0x000fc00000000000 */
        /* <DEDUP_REMOVED lines=9> */
.L_x_13:


//--------------------- .nv.shared.reserved.0     --------------------------
	.section	.nv.shared.reserved.0,"aw",@nobits
	.weak		__nv_reservedSMEM_offset_0_alias
	.size		__nv_reservedSMEM_offset_0_alias, 0, 64
	.other		__nv_reservedSMEM_offset_0_alias,@"STO_CUDA_RESERVED_SHARED STV_DEFAULT"
__nv_reservedSMEM_offset_0_alias:
	.zero		0
	.zero		64


//--------------------- .nv.constant0._Z15cleaning_kernelPiS_iiPKiidddd --------------------------
	.section	.nv.constant0._Z15cleaning_kernelPiS_iiPKiidddd,"a",@progbits
	.sectionflags	@""
	.align	4
.nv.constant0._Z15cleaning_kernelPiS_iiPKiidddd:
	.zero		968


//--------------------- SYMBOLS --------------------------

	.type		.nv.reservedSmem.offset0,@object
	.size		.nv.reservedSmem.offset0,0x4
